//
// Generated by NVIDIA NVVM Compiler
//
// Compiler Build ID: CL-36424714
// Cuda compilation tools, release 13.0, V13.0.88
// Based on NVVM 20.0.0
//

.version 9.0
.target sm_100
.address_size 64

	// .globl	_Z11sgemm_naiveiiifPKfS0_fPf

.visible .entry _Z11sgemm_naiveiiifPKfS0_fPf(
	.param .u32 _Z11sgemm_naiveiiifPKfS0_fPf_param_0,
	.param .u32 _Z11sgemm_naiveiiifPKfS0_fPf_param_1,
	.param .u32 _Z11sgemm_naiveiiifPKfS0_fPf_param_2,
	.param .f32 _Z11sgemm_naiveiiifPKfS0_fPf_param_3,
	.param .u64 .ptr .align 1 _Z11sgemm_naiveiiifPKfS0_fPf_param_4,
	.param .u64 .ptr .align 1 _Z11sgemm_naiveiiifPKfS0_fPf_param_5,
	.param .f32 _Z11sgemm_naiveiiifPKfS0_fPf_param_6,
	.param .u64 .ptr .align 1 _Z11sgemm_naiveiiifPKfS0_fPf_param_7
)
.maxntid 1024
{
	.reg .pred 	%p<13>;
	.reg .b32 	%r<41>;
	.reg .b32 	%f<73>;
	.reg .b64 	%rd<53>;

	ld.param.u32 	%r20, [_Z11sgemm_naiveiiifPKfS0_fPf_param_0];
	ld.param.u32 	%r18, [_Z11sgemm_naiveiiifPKfS0_fPf_param_1];
	ld.param.u32 	%r19, [_Z11sgemm_naiveiiifPKfS0_fPf_param_2];
	ld.param.f32 	%f13, [_Z11sgemm_naiveiiifPKfS0_fPf_param_3];
	ld.param.u64 	%rd7, [_Z11sgemm_naiveiiifPKfS0_fPf_param_4];
	ld.param.u64 	%rd8, [_Z11sgemm_naiveiiifPKfS0_fPf_param_5];
	ld.param.f32 	%f14, [_Z11sgemm_naiveiiifPKfS0_fPf_param_6];
	ld.param.u64 	%rd6, [_Z11sgemm_naiveiiifPKfS0_fPf_param_7];
	cvta.to.global.u64 	%rd1, %rd8;
	cvta.to.global.u64 	%rd2, %rd7;
	mov.u32 	%r21, %ctaid.x;
	mov.u32 	%r22, %ntid.x;
	mov.u32 	%r23, %tid.x;
	mad.lo.s32 	%r1, %r21, %r22, %r23;
	mov.u32 	%r24, %ctaid.y;
	mov.u32 	%r25, %ntid.y;
	mov.u32 	%r26, %tid.y;
	mad.lo.s32 	%r2, %r24, %r25, %r26;
	setp.ge.s32 	%p1, %r2, %r20;
	setp.ge.s32 	%p2, %r1, %r18;
	or.pred  	%p3, %p1, %p2;
	@%p3 bra 	$L__BB0_14;
	setp.lt.s32 	%p4, %r19, 1;
	mov.f32 	%f72, 0f00000000;
	@%p4 bra 	$L__BB0_13;
	mul.lo.s32 	%r3, %r19, %r2;
	and.b32  	%r4, %r19, 7;
	setp.lt.u32 	%p5, %r19, 8;
	mov.f32 	%f72, 0f00000000;
	mov.b32 	%r39, 0;
	@%p5 bra 	$L__BB0_5;
	and.b32  	%r39, %r19, 2147483640;
	neg.s32 	%r37, %r39;
	shl.b32 	%r7, %r18, 3;
	mul.wide.u32 	%rd9, %r3, 4;
	add.s64 	%rd10, %rd9, %rd2;
	add.s64 	%rd52, %rd10, 16;
	mov.f32 	%f72, 0f00000000;
	mul.wide.s32 	%rd13, %r18, 4;
	mov.u32 	%r36, %r1;
$L__BB0_4:
	.pragma "nounroll";
	ld.global.f32 	%f19, [%rd52+-16];
	mul.wide.s32 	%rd11, %r36, 4;
	add.s64 	%rd12, %rd1, %rd11;
	ld.global.f32 	%f20, [%rd12];
	fma.rn.f32 	%f21, %f19, %f20, %f72;
	ld.global.f32 	%f22, [%rd52+-12];
	add.s64 	%rd14, %rd12, %rd13;
	ld.global.f32 	%f23, [%rd14];
	fma.rn.f32 	%f24, %f22, %f23, %f21;
	ld.global.f32 	%f25, [%rd52+-8];
	add.s64 	%rd15, %rd14, %rd13;
	ld.global.f32 	%f26, [%rd15];
	fma.rn.f32 	%f27, %f25, %f26, %f24;
	ld.global.f32 	%f28, [%rd52+-4];
	add.s64 	%rd16, %rd15, %rd13;
	ld.global.f32 	%f29, [%rd16];
	fma.rn.f32 	%f30, %f28, %f29, %f27;
	ld.global.f32 	%f31, [%rd52];
	add.s64 	%rd17, %rd16, %rd13;
	ld.global.f32 	%f32, [%rd17];
	fma.rn.f32 	%f33, %f31, %f32, %f30;
	ld.global.f32 	%f34, [%rd52+4];
	add.s64 	%rd18, %rd17, %rd13;
	ld.global.f32 	%f35, [%rd18];
	fma.rn.f32 	%f36, %f34, %f35, %f33;
	ld.global.f32 	%f37, [%rd52+8];
	add.s64 	%rd19, %rd18, %rd13;
	ld.global.f32 	%f38, [%rd19];
	fma.rn.f32 	%f39, %f37, %f38, %f36;
	ld.global.f32 	%f40, [%rd52+12];
	add.s64 	%rd20, %rd19, %rd13;
	ld.global.f32 	%f41, [%rd20];
	fma.rn.f32 	%f72, %f40, %f41, %f39;
	add.s32 	%r37, %r37, 8;
	add.s32 	%r36, %r36, %r7;
	add.s64 	%rd52, %rd52, 32;
	setp.ne.s32 	%p6, %r37, 0;
	@%p6 bra 	$L__BB0_4;
$L__BB0_5:
	setp.eq.s32 	%p7, %r4, 0;
	@%p7 bra 	$L__BB0_13;
	and.b32  	%r13, %r19, 3;
	setp.lt.u32 	%p8, %r4, 4;
	@%p8 bra 	$L__BB0_8;
	add.s32 	%r28, %r39, %r3;
	mul.wide.u32 	%rd21, %r28, 4;
	add.s64 	%rd22, %rd2, %rd21;
	ld.global.f32 	%f43, [%rd22];
	mad.lo.s32 	%r29, %r39, %r18, %r1;
	mul.wide.s32 	%rd23, %r29, 4;
	add.s64 	%rd24, %rd1, %rd23;
	ld.global.f32 	%f44, [%rd24];
	fma.rn.f32 	%f45, %f43, %f44, %f72;
	cvt.u64.u32 	%rd25, %r3;
	cvt.u64.u32 	%rd26, %r39;
	add.s64 	%rd27, %rd26, %rd25;
	shl.b64 	%rd28, %rd27, 2;
	add.s64 	%rd29, %rd2, %rd28;
	ld.global.f32 	%f46, [%rd29+4];
	mul.wide.s32 	%rd30, %r18, 4;
	add.s64 	%rd31, %rd24, %rd30;
	ld.global.f32 	%f47, [%rd31];
	fma.rn.f32 	%f48, %f46, %f47, %f45;
	ld.global.f32 	%f49, [%rd29+8];
	add.s64 	%rd32, %rd31, %rd30;
	ld.global.f32 	%f50, [%rd32];
	fma.rn.f32 	%f51, %f49, %f50, %f48;
	ld.global.f32 	%f52, [%rd29+12];
	add.s64 	%rd33, %rd32, %rd30;
	ld.global.f32 	%f53, [%rd33];
	fma.rn.f32 	%f72, %f52, %f53, %f51;
	add.s32 	%r39, %r39, 4;
$L__BB0_8:
	setp.eq.s32 	%p9, %r13, 0;
	@%p9 bra 	$L__BB0_13;
	setp.eq.s32 	%p10, %r13, 1;
	@%p10 bra 	$L__BB0_11;
	add.s32 	%r30, %r39, %r3;
	mul.wide.u32 	%rd34, %r30, 4;
	add.s64 	%rd35, %rd2, %rd34;
	ld.global.f32 	%f55, [%rd35];
	mad.lo.s32 	%r31, %r39, %r18, %r1;
	mul.wide.s32 	%rd36, %r31, 4;
	add.s64 	%rd37, %rd1, %rd36;
	ld.global.f32 	%f56, [%rd37];
	fma.rn.f32 	%f57, %f55, %f56, %f72;
	cvt.u64.u32 	%rd38, %r3;
	cvt.u64.u32 	%rd39, %r39;
	add.s64 	%rd40, %rd39, %rd38;
	shl.b64 	%rd41, %rd40, 2;
	add.s64 	%rd42, %rd2, %rd41;
	ld.global.f32 	%f58, [%rd42+4];
	mul.wide.s32 	%rd43, %r18, 4;
	add.s64 	%rd44, %rd37, %rd43;
	ld.global.f32 	%f59, [%rd44];
	fma.rn.f32 	%f72, %f58, %f59, %f57;
	add.s32 	%r39, %r39, 2;
$L__BB0_11:
	and.b32  	%r32, %r19, 1;
	setp.eq.b32 	%p11, %r32, 1;
	not.pred 	%p12, %p11;
	@%p12 bra 	$L__BB0_13;
	add.s32 	%r33, %r39, %r3;
	mul.wide.u32 	%rd45, %r33, 4;
	add.s64 	%rd46, %rd2, %rd45;
	ld.global.f32 	%f60, [%rd46];
	mad.lo.s32 	%r34, %r39, %r18, %r1;
	mul.wide.s32 	%rd47, %r34, 4;
	add.s64 	%rd48, %rd1, %rd47;
	ld.global.f32 	%f61, [%rd48];
	fma.rn.f32 	%f72, %f60, %f61, %f72;
$L__BB0_13:
	mad.lo.s32 	%r35, %r18, %r2, %r1;
	cvta.to.global.u64 	%rd49, %rd6;
	mul.wide.s32 	%rd50, %r35, 4;
	add.s64 	%rd51, %rd49, %rd50;
	ld.global.f32 	%f62, [%rd51];
	mul.f32 	%f63, %f14, %f62;
	fma.rn.f32 	%f64, %f13, %f72, %f63;
	st.global.f32 	[%rd51], %f64;
$L__BB0_14:
	ret;

}


// ===== COMPILED SASS (sm_100) =====

	.target	sm_100

	.elftype	@"ET_EXEC"


//--------------------- .note.nv.tkinfo           --------------------------
	.section	.note.nv.tkinfo,"",@"SHT_NOTE"
	.sectionflags	@"SHF_NOTE_NV_TKINFO"
	.tkinfo
        /*0018*/ 	.word	0x00000002
        /*0030*/ 	.string	""
        /*0030*/ 	.string	"ptxas"
        /*0030*/ 	.string	"Cuda compilation tools, release 13.0, V13.0.88"
        /*0030*/ 	.string	"Build cuda_13.0.r13.0/compiler.36424714_0"
        /*0030*/ 	.string	"-arch sm_100 -m 64 "



//--------------------- .note.nv.cuinfo           --------------------------
	.section	.note.nv.cuinfo,"",@"SHT_NOTE"
	.sectionflags	@"SHF_NOTE_NV_CUINFO"
        /*0018*/ 	.short	0x0002
        /*001a*/ 	.short	0x0064
        /*001c*/ 	.short	0x0082
	.zero		2


//--------------------- .nv.info                  --------------------------
	.section	.nv.info,"",@"SHT_CUDA_INFO"
	.align	4


	//----- nvinfo : EIATTR_REGCOUNT
	.align		4
        /*0000*/ 	.byte	0x04, 0x2f
        /*0002*/ 	.short	(.L_1 - .L_0)
	.align		4
.L_0:
        /*0004*/ 	.word	index@(_Z11sgemm_naiveiiifPKfS0_fPf)
        /*0008*/ 	.word	0x00000020


	//----- nvinfo : EIATTR_FRAME_SIZE
	.align		4
.L_1:
        /*000c*/ 	.byte	0x04, 0x11
        /*000e*/ 	.short	(.L_3 - .L_2)
	.align		4
.L_2:
        /*0010*/ 	.word	index@(_Z11sgemm_naiveiiifPKfS0_fPf)
        /*0014*/ 	.word	0x00000000


	//----- nvinfo : EIATTR_MIN_STACK_SIZE
	.align		4
.L_3:
        /*0018*/ 	.byte	0x04, 0x12
        /*001a*/ 	.short	(.L_5 - .L_4)
	.align		4
.L_4:
        /*001c*/ 	.word	index@(_Z11sgemm_naiveiiifPKfS0_fPf)
        /*0020*/ 	.word	0x00000000
.L_5:


//--------------------- .nv.compat                --------------------------
	.section	.nv.compat,"",@"SHT_CUDA_COMPAT_INFO"
	.align	4
        /*0000*/ 	.byte	0x02, 0x09, 0x00, 0x00, 0x02, 0x02, 0x01, 0x00, 0x02, 0x05, 0x05, 0x00, 0x03, 0x07, 0x01, 0x01
        /*0010*/ 	.byte	0x02, 0x03, 0x00, 0x00, 0x02, 0x06, 0x01, 0x00, 0x04, 0x0b, 0x08, 0x00, 0x09, 0x00, 0x00, 0x00
        /*0020*/ 	.byte	0x00, 0x00, 0x00, 0x00


//--------------------- .nv.info._Z11sgemm_naiveiiifPKfS0_fPf --------------------------
	.section	.nv.info._Z11sgemm_naiveiiifPKfS0_fPf,"",@"SHT_CUDA_INFO"
	.sectionflags	@""
	.align	4


	//----- nvinfo : EIATTR_CUDA_API_VERSION
	.align		4
        /*0000*/ 	.byte	0x04, 0x37
        /*0002*/ 	.short	(.L_7 - .L_6)
.L_6:
        /*0004*/ 	.word	0x00000082


	//----- nvinfo : EIATTR_KPARAM_INFO
	.align		4
.L_7:
        /*0008*/ 	.byte	0x04, 0x17
        /*000a*/ 	.short	(.L_9 - .L_8)
.L_8:
        /*000c*/ 	.word	0x00000000
        /*0010*/ 	.short	0x0007
        /*0012*/ 	.short	0x0028
        /*0014*/ 	.byte	0x00, 0xf5, 0x21, 0x00


	//----- nvinfo : EIATTR_KPARAM_INFO
	.align		4
.L_9:
        /*0018*/ 	.byte	0x04, 0x17
        /*001a*/ 	.short	(.L_11 - .L_10)
.L_10:
        /*001c*/ 	.word	0x00000000
        /*0020*/ 	.short	0x0006
        /*0022*/ 	.short	0x0020
        /*0024*/ 	.byte	0x00, 0xf0, 0x11, 0x00


	//----- nvinfo : EIATTR_KPARAM_INFO
	.align		4
.L_11:
        /*0028*/ 	.byte	0x04, 0x17
        /*002a*/ 	.short	(.L_13 - .L_12)
.L_12:
        /*002c*/ 	.word	0x00000000
        /*0030*/ 	.short	0x0005
        /*0032*/ 	.short	0x0018
        /*0034*/ 	.byte	0x00, 0xf5, 0x21, 0x00


	//----- nvinfo : EIATTR_KPARAM_INFO
	.align		4
.L_13:
        /*0038*/ 	.byte	0x04, 0x17
        /*003a*/ 	.short	(.L_15 - .L_14)
.L_14:
        /*003c*/ 	.word	0x00000000
        /*0040*/ 	.short	0x0004
        /*0042*/ 	.short	0x0010
        /*0044*/ 	.byte	0x00, 0xf5, 0x21, 0x00


	//----- nvinfo : EIATTR_KPARAM_INFO
	.align		4
.L_15:
        /*0048*/ 	.byte	0x04, 0x17
        /*004a*/ 	.short	(.L_17 - .L_16)
.L_16:
        /*004c*/ 	.word	0x00000000
        /*0050*/ 	.short	0x0003
        /*0052*/ 	.short	0x000c
        /*0054*/ 	.byte	0x00, 0xf0, 0x11, 0x00


	//----- nvinfo : EIATTR_KPARAM_INFO
	.align		4
.L_17:
        /*0058*/ 	.byte	0x04, 0x17
        /*005a*/ 	.short	(.L_19 - .L_18)
.L_18:
        /*005c*/ 	.word	0x00000000
        /*0060*/ 	.short	0x0002
        /*0062*/ 	.short	0x0008
        /*0064*/ 	.byte	0x00, 0xf0, 0x11, 0x00


	//----- nvinfo : EIATTR_KPARAM_INFO
	.align		4
.L_19:
        /*0068*/ 	.byte	0x04, 0x17
        /*006a*/ 	.short	(.L_21 - .L_20)
.L_20:
        /*006c*/ 	.word	0x00000000
        /*0070*/ 	.short	0x0001
        /*0072*/ 	.short	0x0004
        /*0074*/ 	.byte	0x00, 0xf0, 0x11, 0x00


	//----- nvinfo : EIATTR_KPARAM_INFO
	.align		4
.L_21:
        /*0078*/ 	.byte	0x04, 0x17
        /*007a*/ 	.short	(.L_23 - .L_22)
.L_22:
        /*007c*/ 	.word	0x00000000
        /*0080*/ 	.short	0x0000
        /*0082*/ 	.short	0x0000
        /*0084*/ 	.byte	0x00, 0xf0, 0x11, 0x00


	//----- nvinfo : EIATTR_SPARSE_MMA_MASK
	.align		4
.L_23:
        /*0088*/ 	.byte	0x03, 0x50
        /*008a*/ 	.short	0x0000


	//----- nvinfo : EIATTR_MAXREG_COUNT
	.align		4
        /*008c*/ 	.byte	0x03, 0x1b
        /*008e*/ 	.short	0x0040


	//----- nvinfo : EIATTR_MERCURY_ISA_VERSION
	.align		4
        /*0090*/ 	.byte	0x03, 0x5f
        /*0092*/ 	.short	0x0101


	//----- nvinfo : EIATTR_VRC_CTA_INIT_COUNT
	.align		4
        /*0094*/ 	.byte	0x02, 0x4a
	.zero		1
	.zero		1


	//----- nvinfo : EIATTR_EXIT_INSTR_OFFSETS
	.align		4
        /*0098*/ 	.byte	0x04, 0x1c
        /*009a*/ 	.short	(.L_25 - .L_24)


	//   ....[0]....
.L_24:
        /*009c*/ 	.word	0x000000c0


	//   ....[1]....
        /*00a0*/ 	.word	0x00000930


	//----- nvinfo : EIATTR_MAX_THREADS
	.align		4
.L_25:
        /*00a4*/ 	.byte	0x04, 0x05
        /*00a6*/ 	.short	(.L_27 - .L_26)
.L_26:
        /*00a8*/ 	.word	0x00000400
        /*00ac*/ 	.word	0x00000001
        /*00b0*/ 	.word	0x00000001


	//----- nvinfo : EIATTR_CBANK_PARAM_SIZE
	.align		4
.L_27:
        /*00b4*/ 	.byte	0x03, 0x19
        /*00b6*/ 	.short	0x0030


	//----- nvinfo : EIATTR_PARAM_CBANK
	.align		4
        /*00b8*/ 	.byte	0x04, 0x0a
        /*00ba*/ 	.short	(.L_29 - .L_28)
	.align		4
.L_28:
        /*00bc*/ 	.word	index@(.nv.constant0._Z11sgemm_naiveiiifPKfS0_fPf)
        /*00c0*/ 	.short	0x0380
        /*00c2*/ 	.short	0x0030


	//----- nvinfo : EIATTR_SW_WAR
	.align		4
.L_29:
        /*00c4*/ 	.byte	0x04, 0x36
        /*00c6*/ 	.short	(.L_31 - .L_30)
.L_30:
        /*00c8*/ 	.word	0x00000008
.L_31:


//--------------------- .nv.callgraph             --------------------------
	.section	.nv.callgraph,"",@"SHT_CUDA_CALLGRAPH"
	.align	4
	.sectionentsize	8
	.align		4
        /*0000*/ 	.word	0x00000000
	.align		4
        /*0004*/ 	.word	0xffffffff
	.align		4
        /*0008*/ 	.word	0x00000000
	.align		4
        /*000c*/ 	.word	0xfffffffe
	.align		4
        /*0010*/ 	.word	0x00000000
	.align		4
        /*0014*/ 	.word	0xfffffffd
	.align		4
        /*0018*/ 	.word	0x00000000
	.align		4
        /*001c*/ 	.word	0xfffffffc


//--------------------- .text._Z11sgemm_naiveiiifPKfS0_fPf --------------------------
	.section	.text._Z11sgemm_naiveiiifPKfS0_fPf,"ax",@progbits
	.align	128
        .global         _Z11sgemm_naiveiiifPKfS0_fPf
        .type           _Z11sgemm_naiveiiifPKfS0_fPf,@function
        .size           _Z11sgemm_naiveiiifPKfS0_fPf,(.L_x_5 - _Z11sgemm_naiveiiifPKfS0_fPf)
        .other          _Z11sgemm_naiveiiifPKfS0_fPf,@"STO_CUDA_ENTRY STV_DEFAULT"
_Z11sgemm_naiveiiifPKfS0_fPf:
.text._Z11sgemm_naiveiiifPKfS0_fPf:
[----:B------:R-:W-:Y:S01]  /*0000*/  LDC R1, c[0x0][0x37c] ;  /* 0x0000df00ff017b82 */ /* 0x000fe20000000800 */
[----:B------:R-:W0:Y:S07]  /*0010*/  S2R R5, SR_TID.X ;  /* 0x0000000000057919 */ /* 0x000e2e0000002100 */
[----:B------:R-:W0:Y:S01]  /*0020*/  S2UR UR4, SR_CTAID.X ;  /* 0x00000000000479c3 */ /* 0x000e220000002500 */
[----:B------:R-:W1:Y:S07]  /*0030*/  S2R R4, SR_TID.Y ;  /* 0x0000000000047919 */ /* 0x000e6e0000002200 */
[----:B------:R-:W0:Y:S08]  /*0040*/  LDC R0, c[0x0][0x360] ;  /* 0x0000d800ff007b82 */ /* 0x000e300000000800 */
[----:B------:R-:W1:Y:S08]  /*0050*/  S2UR UR5, SR_CTAID.Y ;  /* 0x00000000000579c3 */ /* 0x000e700000002600 */
[----:B------:R-:W1:Y:S08]  /*0060*/  LDC R19, c[0x0][0x364] ;  /* 0x0000d900ff137b82 */ /* 0x000e700000000800 */
[----:B------:R-:W2:Y:S01]  /*0070*/  LDC.64 R2, c[0x0][0x380] ;  /* 0x0000e000ff027b82 */ /* 0x000ea20000000a00 */
[----:B0-----:R-:W-:-:S02]  /*0080*/  IMAD R0, R0, UR4, R5 ;  /* 0x0000000400007c24 */ /* 0x001fc4000f8e0205 */
[----:B-1----:R-:W-:-:S03]  /*0090*/  IMAD R19, R19, UR5, R4 ;  /* 0x0000000513137c24 */ /* 0x002fc6000f8e0204 */
[----:B--2---:R-:W-:-:S04]  /*00a0*/  ISETP.GE.AND P0, PT, R0, R3, PT ;  /* 0x000000030000720c */ /* 0x004fc80003f06270 */
[----:B------:R-:W-:-:S13]  /*00b0*/  ISETP.GE.OR P0, PT, R19, R2, P0 ;  /* 0x000000021300720c */ /* 0x000fda0000706670 */
[----:B------:R-:W-:Y:S05]  /*00c0*/  @P0 EXIT ;  /* 0x000000000000094d */ /* 0x000fea0003800000 */
[----:B------:R-:W0:Y:S01]  /*00d0*/  LDC R2, c[0x0][0x388] ;  /* 0x0000e200ff027b82 */ /* 0x000e220000000800 */
[----:B------:R-:W1:Y:S01]  /*00e0*/  LDCU.64 UR4, c[0x0][0x358] ;  /* 0x00006b00ff0477ac */ /* 0x000e620008000a00 */
[----:B------:R-:W-:Y:S01]  /*00f0*/  HFMA2 R24, -RZ, RZ, 0, 0 ;  /* 0x00000000ff187431 */ /* 0x000fe200000001ff */
[----:B0-----:R-:W-:-:S13]  /*0100*/  ISETP.GE.AND P0, PT, R2, 0x1, PT ;  /* 0x000000010200780c */ /* 0x001fda0003f06270 */
[----:B-1----:R-:W-:Y:S05]  /*0110*/  @!P0 BRA `(.L_x_0) ;  /* 0x0000000400e08947 */ /* 0x002fea0003800000 */
[C---:B------:R-:W-:Y:S01]  /*0120*/  ISETP.GE.U32.AND P1, PT, R2.reuse, 0x8, PT ;  /* 0x000000080200780c */ /* 0x040fe20003f26070 */
[----:B------:R-:W-:Y:S01]  /*0130*/  IMAD R20, R19, R2, RZ ;  /* 0x0000000213147224 */ /* 0x000fe200078e02ff */
[----:B------:R-:W-:Y:S02]  /*0140*/  LOP3.LUT R27, R2, 0x7, RZ, 0xc0, !PT ;  /* 0x00000007021b7812 */ /* 0x000fe400078ec0ff */
[----:B------:R-:W-:Y:S02]  /*0150*/  MOV R24, RZ ;  /* 0x000000ff00187202 */ /* 0x000fe40000000f00 */
[----:B------:R-:W-:Y:S02]  /*0160*/  ISETP.NE.AND P0, PT, R27, RZ, PT ;  /* 0x000000ff1b00720c */ /* 0x000fe40003f05270 */
[----:B------:R-:W-:-:S05]  /*0170*/  MOV R21, RZ ;  /* 0x000000ff00157202 */ /* 0x000fca0000000f00 */
[----:B------:R-:W-:Y:S06]  /*0180*/  @!P1 BRA `(.L_x_1) ;  /* 0x0000000000c49947 */ /* 0x000fec0003800000 */
[----:B------:R-:W0:Y:S01]  /*0190*/  LDC.64 R4, c[0x0][0x390] ;  /* 0x0000e400ff047b82 */ /* 0x000e220000000a00 */
[----:B------:R-:W-:Y:S02]  /*01a0*/  LOP3.LUT R21, R2, 0x7ffffff8, RZ, 0xc0, !PT ;  /* 0x7ffffff802157812 */ /* 0x000fe400078ec0ff */
[----:B------:R-:W-:Y:S02]  /*01b0*/  MOV R24, RZ ;  /* 0x000000ff00187202 */ /* 0x000fe40000000f00 */
[----:B------:R-:W-:Y:S02]  /*01c0*/  MOV R18, R0 ;  /* 0x0000000000127202 */ /* 0x000fe40000000f00 */
[----:B------:R-:W-:Y:S01]  /*01d0*/  IADD3 R22, PT, PT, -R21, RZ, RZ ;  /* 0x000000ff15167210 */ /* 0x000fe20007ffe1ff */
[----:B0-----:R-:W-:-:S03]  /*01e0*/  IMAD.WIDE.U32 R4, R20, 0x4, R4 ;  /* 0x0000000414047825 */ /* 0x001fc600078e0004 */
[----:B------:R-:W-:-:S04]  /*01f0*/  IADD3 R6, P1, PT, R4, 0x10, RZ ;  /* 0x0000001004067810 */ /* 0x000fc80007f3e0ff */
[----:B------:R-:W-:-:S09]  /*0200*/  IADD3.X R7, PT, PT, RZ, R5, RZ, P1, !PT ;  /* 0x00000005ff077210 */ /* 0x000fd20000ffe4ff */
.L_x_2:
[----:B------:R-:W0:Y:S01]  /*0210*/  LDC.64 R16, c[0x0][0x398] ;  /* 0x0000e600ff107b82 */ /* 0x000e220000000a00 */
[----:B------:R-:W-:Y:S02]  /*0220*/  MOV R4, R6 ;  /* 0x0000000600047202 */ /* 0x000fe40000000f00 */
[----:B------:R-:W-:-:S05]  /*0230*/  MOV R5, R7 ;  /* 0x0000000700057202 */ /* 0x000fca0000000f00 */
[----:B------:R-:W2:Y:S04]  /*0240*/  LDG.E R25, desc[UR4][R4.64+-0x10] ;  /* 0xfffff00404197981 */ /* 0x000ea8000c1e1900 */
[----:B------:R-:W3:Y:S04]  /*0250*/  LDG.E R23, desc[UR4][R4.64+-0xc] ;  /* 0xfffff40404177981 */ /* 0x000ee8000c1e1900 */
[----:B------:R-:W4:Y:S04]  /*0260*/  LDG.E R29, desc[UR4][R4.64+-0x8] ;  /* 0xfffff804041d7981 */ /* 0x000f28000c1e1900 */
[----:B------:R-:W5:Y:S01]  /*0270*/  LDG.E R28, desc[UR4][R4.64+-0x4] ;  /* 0xfffffc04041c7981 */ /* 0x000f62000c1e1900 */
[----:B0-----:R-:W-:-:S05]  /*0280*/  IMAD.WIDE R16, R18, 0x4, R16 ;  /* 0x0000000412107825 */ /* 0x001fca00078e0210 */
[----:B------:R0:W2:Y:S01]  /*0290*/  LDG.E R26, desc[UR4][R16.64] ;  /* 0x00000004101a7981 */ /* 0x0000a2000c1e1900 */
[----:B------:R-:W-:-:S04]  /*02a0*/  IMAD.WIDE R14, R3, 0x4, R16 ;  /* 0x00000004030e7825 */ /* 0x000fc800078e0210 */
[C---:B------:R-:W-:Y:S02]  /*02b0*/  IMAD.WIDE R6, R3.reuse, 0x4, R14 ;  /* 0x0000000403067825 */ /* 0x040fe400078e020e */
[----:B------:R-:W3:Y:S02]  /*02c0*/  LDG.E R14, desc[UR4][R14.64] ;  /* 0x000000040e0e7981 */ /* 0x000ee4000c1e1900 */
[C---:B------:R-:W-:Y:S02]  /*02d0*/  IMAD.WIDE R10, R3.reuse, 0x4, R6 ;  /* 0x00000004030a7825 */ /* 0x040fe400078e0206 */
[----:B------:R-:W4:Y:S02]  /*02e0*/  LDG.E R6, desc[UR4][R6.64] ;  /* 0x0000000406067981 */ /* 0x000f24000c1e1900 */
[C---:B------:R-:W-:Y:S02]  /*02f0*/  IMAD.WIDE R8, R3.reuse, 0x4, R10 ;  /* 0x0000000403087825 */ /* 0x040fe400078e020a */
[----:B------:R-:W5:Y:S02]  /*0300*/  LDG.E R10, desc[UR4][R10.64] ;  /* 0x000000040a0a7981 */ /* 0x000f64000c1e1900 */
[----:B------:R-:W-:-:S02]  /*0310*/  IMAD.WIDE R12, R3, 0x4, R8 ;  /* 0x00000004030c7825 */ /* 0x000fc400078e0208 */
[----:B------:R-:W5:Y:S04]  /*0320*/  LDG.E R7, desc[UR4][R4.64] ;  /* 0x0000000404077981 */ /* 0x000f68000c1e1900 */
[----:B------:R-:W5:Y:S01]  /*0330*/  LDG.E R8, desc[UR4][R8.64] ;  /* 0x0000000408087981 */ /* 0x000f62000c1e1900 */
[----:B0-----:R-:W-:-:S03]  /*0340*/  IMAD.WIDE R16, R3, 0x4, R12 ;  /* 0x0000000403107825 */ /* 0x001fc600078e020c */
[----:B------:R-:W5:Y:S04]  /*0350*/  LDG.E R12, desc[UR4][R12.64] ;  /* 0x000000040c0c7981 */ /* 0x000f68000c1e1900 */
[----:B------:R-:W5:Y:S04]  /*0360*/  LDG.E R15, desc[UR4][R16.64] ;  /* 0x00000004100f7981 */ /* 0x000f68000c1e1900 */
[----:B------:R-:W5:Y:S04]  /*0370*/  LDG.E R9, desc[UR4][R4.64+0x4] ;  /* 0x0000040404097981 */ /* 0x000f68000c1e1900 */
[----:B------:R-:W5:Y:S01]  /*0380*/  LDG.E R11, desc[UR4][R4.64+0xc] ;  /* 0x00000c04040b7981 */ /* 0x000f62000c1e1900 */
[----:B--2---:R-:W-:Y:S01]  /*0390*/  FFMA R26, R25, R26, R24 ;  /* 0x0000001a191a7223 */ /* 0x004fe20000000018 */
[----:B------:R-:W-:-:S02]  /*03a0*/  IMAD.WIDE R24, R3, 0x4, R16 ;  /* 0x0000000403187825 */ /* 0x000fc400078e0210 */
[----:B------:R-:W2:Y:S04]  /*03b0*/  LDG.E R16, desc[UR4][R4.64+0x8] ;  /* 0x0000080404107981 */ /* 0x000ea8000c1e1900 */
[----:B------:R-:W2:Y:S01]  /*03c0*/  LDG.E R24, desc[UR4][R24.64] ;  /* 0x0000000418187981 */ /* 0x000ea2000c1e1900 */
[----:B---3--:R-:W-:Y:S01]  /*03d0*/  FFMA R14, R23, R14, R26 ;  /* 0x0000000e170e7223 */ /* 0x008fe2000000001a */
[----:B------:R-:W-:-:S03]  /*03e0*/  IADD3 R22, PT, PT, R22, 0x8, RZ ;  /* 0x0000000816167810 */ /* 0x000fc60007ffe0ff */
[----:B----4-:R-:W-:Y:S01]  /*03f0*/  FFMA R29, R29, R6, R14 ;  /* 0x000000061d1d7223 */ /* 0x010fe2000000000e */
[----:B------:R-:W-:-:S03]  /*0400*/  ISETP.NE.AND P1, PT, R22, RZ, PT ;  /* 0x000000ff1600720c */ /* 0x000fc60003f25270 */
[----:B-----5:R-:W-:Y:S01]  /*0410*/  FFMA R10, R28, R10, R29 ;  /* 0x0000000a1c0a7223 */ /* 0x020fe2000000001d */
[----:B------:R-:W-:-:S03]  /*0420*/  IADD3 R6, P2, PT, R4, 0x20, RZ ;  /* 0x0000002004067810 */ /* 0x000fc60007f5e0ff */
[----:B------:R-:W-:Y:S01]  /*0430*/  FFMA R8, R7, R8, R10 ;  /* 0x0000000807087223 */ /* 0x000fe2000000000a */
[----:B------:R-:W-:Y:S02]  /*0440*/  IADD3.X R7, PT, PT, RZ, R5, RZ, P2, !PT ;  /* 0x00000005ff077210 */ /* 0x000fe400017fe4ff */
[----:B------:R-:W-:Y:S01]  /*0450*/  LEA R18, R3, R18, 0x3 ;  /* 0x0000001203127211 */ /* 0x000fe200078e18ff */
[----:B------:R-:W-:-:S04]  /*0460*/  FFMA R9, R9, R12, R8 ;  /* 0x0000000c09097223 */ /* 0x000fc80000000008 */
[----:B--2---:R-:W-:-:S04]  /*0470*/  FFMA R16, R16, R15, R9 ;  /* 0x0000000f10107223 */ /* 0x004fc80000000009 */
[----:B------:R-:W-:Y:S01]  /*0480*/  FFMA R24, R11, R24, R16 ;  /* 0x000000180b187223 */ /* 0x000fe20000000010 */
[----:B------:R-:W-:Y:S06]  /*0490*/  @P1 BRA `(.L_x_2) ;  /* 0xfffffffc005c1947 */ /* 0x000fec000383ffff */
.L_x_1:
[----:B------:R-:W-:Y:S05]  /*04a0*/  @!P0 BRA `(.L_x_0) ;  /* 0x0000000000fc8947 */ /* 0x000fea0003800000 */
[----:B------:R-:W-:Y:S02]  /*04b0*/  ISETP.GE.U32.AND P1, PT, R27, 0x4, PT ;  /* 0x000000041b00780c */ /* 0x000fe40003f26070 */
[----:B------:R-:W-:-:S04]  /*04c0*/  LOP3.LUT R16, R2, 0x3, RZ, 0xc0, !PT ;  /* 0x0000000302107812 */ /* 0x000fc800078ec0ff */
[----:B------:R-:W-:-:S07]  /*04d0*/  ISETP.NE.AND P0, PT, R16, RZ, PT ;  /* 0x000000ff1000720c */ /* 0x000fce0003f05270 */
[----:B------:R-:W-:Y:S06]  /*04e0*/  @!P1 BRA `(.L_x_3) ;  /* 0x00000000006c9947 */ /* 0x000fec0003800000 */
[----:B------:R-:W0:Y:S01]  /*04f0*/  LDC.64 R6, c[0x0][0x398] ;  /* 0x0000e600ff067b82 */ /* 0x000e220000000a00 */
[----:B------:R-:W1:Y:S01]  /*0500*/  LDCU.64 UR6, c[0x0][0x390] ;  /* 0x00007200ff0677ac */ /* 0x000e620008000a00 */
[----:B------:R-:W-:Y:S01]  /*0510*/  IMAD R9, R21, R3, R0 ;  /* 0x0000000315097224 */ /* 0x000fe200078e0200 */
[CC--:B------:R-:W-:Y:S02]  /*0520*/  IADD3 R5, PT, PT, R20.reuse, R21.reuse, RZ ;  /* 0x0000001514057210 */ /* 0x0c0fe40007ffe0ff */
[----:B------:R-:W-:-:S03]  /*0530*/  IADD3 R10, P1, PT, R20, R21, RZ ;  /* 0x00000015140a7210 */ /* 0x000fc60007f3e0ff */
[----:B------:R-:W2:Y:S01]  /*0540*/  LDC.64 R14, c[0x0][0x390] ;  /* 0x0000e400ff0e7b82 */ /* 0x000ea20000000a00 */
[----:B0-----:R-:W-:-:S04]  /*0550*/  IMAD.WIDE R6, R9, 0x4, R6 ;  /* 0x0000000409067825 */ /* 0x001fc800078e0206 */
[----:B------:R-:W-:Y:S02]  /*0560*/  IMAD.WIDE R8, R3, 0x4, R6 ;  /* 0x0000000403087825 */ /* 0x000fe400078e0206 */
[----:B------:R-:W3:Y:S02]  /*0570*/  LDG.E R6, desc[UR4][R6.64] ;  /* 0x0000000406067981 */ /* 0x000ee4000c1e1900 */
[----:B--2---:R-:W-:Y:S01]  /*0580*/  IMAD.WIDE.U32 R14, R5, 0x4, R14 ;  /* 0x00000004050e7825 */ /* 0x004fe200078e000e */
[----:B------:R-:W-:Y:S02]  /*0590*/  IADD3.X R5, PT, PT, RZ, RZ, RZ, P1, !PT ;  /* 0x000000ffff057210 */ /* 0x000fe40000ffe4ff */
[----:B-1----:R-:W-:-:S03]  /*05a0*/  LEA R4, P1, R10, UR6, 0x2 ;  /* 0x000000060a047c11 */ /* 0x002fc6000f8210ff */
[----:B------:R-:W3:Y:S01]  /*05b0*/  LDG.E R15, desc[UR4][R14.64] ;  /* 0x000000040e0f7981 */ /* 0x000ee2000c1e1900 */
[----:B------:R-:W-:Y:S01]  /*05c0*/  LEA.HI.X R5, R10, UR7, R5, 0x2, P1 ;  /* 0x000000070a057c11 */ /* 0x000fe200088f1405 */
[C---:B------:R-:W-:Y:S02]  /*05d0*/  IMAD.WIDE R10, R3.reuse, 0x4, R8 ;  /* 0x00000004030a7825 */ /* 0x040fe400078e0208 */
[----:B------:R-:W2:Y:S04]  /*05e0*/  LDG.E R8, desc[UR4][R8.64] ;  /* 0x0000000408087981 */ /* 0x000ea8000c1e1900 */
[----:B------:R-:W2:Y:S01]  /*05f0*/  LDG.E R17, desc[UR4][R4.64+0x4] ;  /* 0x0000040404117981 */ /* 0x000ea2000c1e1900 */
[----:B------:R-:W-:-:S03]  /*0600*/  IMAD.WIDE R12, R3, 0x4, R10 ;  /* 0x00000004030c7825 */ /* 0x000fc600078e020a */
[----:B------:R-:W4:Y:S04]  /*0610*/  LDG.E R22, desc[UR4][R10.64] ;  /* 0x000000040a167981 */ /* 0x000f28000c1e1900 */
[----:B------:R-:W4:Y:S04]  /*0620*/  LDG.E R18, desc[UR4][R4.64+0x8] ;  /* 0x0000080404127981 */ /* 0x000f28000c1e1900 */
[----:B------:R-:W5:Y:S04]  /*0630*/  LDG.E R26, desc[UR4][R4.64+0xc] ;  /* 0x00000c04041a7981 */ /* 0x000f68000c1e1900 */
[----:B------:R-:W5:Y:S01]  /*0640*/  LDG.E R12, desc[UR4][R12.64] ;  /* 0x000000040c0c7981 */ /* 0x000f62000c1e1900 */
[----:B------:R-:W-:Y:S01]  /*0650*/  IADD3 R21, PT, PT, R21, 0x4, RZ ;  /* 0x0000000415157810 */ /* 0x000fe20007ffe0ff */
[----:B---3--:R-:W-:-:S04]  /*0660*/  FFMA R24, R15, R6, R24 ;  /* 0x000000060f187223 */ /* 0x008fc80000000018 */
[----:B--2---:R-:W-:-:S04]  /*0670*/  FFMA R17, R17, R8, R24 ;  /* 0x0000000811117223 */ /* 0x004fc80000000018 */
[----:B----4-:R-:W-:-:S04]  /*0680*/  FFMA R17, R18, R22, R17 ;  /* 0x0000001612117223 */ /* 0x010fc80000000011 */
[----:B-----5:R-:W-:-:S07]  /*0690*/  FFMA R24, R26, R12, R17 ;  /* 0x0000000c1a187223 */ /* 0x020fce0000000011 */
.L_x_3:
[----:B------:R-:W-:Y:S05]  /*06a0*/  @!P0 BRA `(.L_x_0) ;  /* 0x00000000007c8947 */ /* 0x000fea0003800000 */
[----:B------:R-:W-:Y:S01]  /*06b0*/  ISETP.NE.AND P1, PT, R16, 0x1, PT ;  /* 0x000000011000780c */ /* 0x000fe20003f25270 */
[----:B------:R-:W0:Y:S01]  /*06c0*/  LDC.64 R12, c[0x0][0x390] ;  /* 0x0000e400ff0c7b82 */ /* 0x000e220000000a00 */
[----:B------:R-:W-:-:S04]  /*06d0*/  LOP3.LUT R2, R2, 0x1, RZ, 0xc0, !PT ;  /* 0x0000000102027812 */ /* 0x000fc800078ec0ff */
[----:B------:R-:W-:-:S03]  /*06e0*/  ISETP.NE.U32.AND P0, PT, R2, 0x1, PT ;  /* 0x000000010200780c */ /* 0x000fc60003f05070 */
[----:B------:R-:W1:Y:S04]  /*06f0*/  LDC.64 R10, c[0x0][0x398] ;  /* 0x0000e600ff0a7b82 */ /* 0x000e680000000a00 */
[CC--:B------:R-:W-:Y:S02]  /*0700*/  @P1 IADD3 R15, PT, PT, R20.reuse, R21.reuse, RZ ;  /* 0x00000015140f1210 */ /* 0x0c0fe40007ffe0ff */
[----:B------:R-:W-:Y:S02]  /*0710*/  @P1 IADD3 R2, P2, PT, R20, R21, RZ ;  /* 0x0000001514021210 */ /* 0x000fe40007f5e0ff */
[----:B------:R-:W2:Y:S02]  /*0720*/  @P1 LDC.64 R4, c[0x0][0x390] ;  /* 0x0000e400ff041b82 */ /* 0x000ea40000000a00 */
[----:B------:R-:W-:-:S06]  /*0730*/  @P1 IADD3.X R14, PT, PT, RZ, RZ, RZ, P2, !PT ;  /* 0x000000ffff0e1210 */ /* 0x000fcc00017fe4ff */
[----:B------:R-:W3:Y:S01]  /*0740*/  LDC.64 R6, c[0x0][0x390] ;  /* 0x0000e400ff067b82 */ /* 0x000ee20000000a00 */
[----:B0-----:R-:W-:-:S04]  /*0750*/  @P1 IMAD.WIDE.U32 R12, R15, 0x4, R12 ;  /* 0x000000040f0c1825 */ /* 0x001fc800078e000c */
[C---:B------:R-:W-:Y:S01]  /*0760*/  @P1 IMAD R15, R21.reuse, R3, R0 ;  /* 0x00000003150f1224 */ /* 0x040fe200078e0200 */
[----:B------:R-:W-:Y:S01]  /*0770*/  @P1 IADD3 R21, PT, PT, R21, 0x2, RZ ;  /* 0x0000000215151810 */ /* 0x000fe20007ffe0ff */
[----:B------:R-:W4:Y:S01]  /*0780*/  @P1 LDG.E R13, desc[UR4][R12.64] ;  /* 0x000000040c0d1981 */ /* 0x000f22000c1e1900 */
[----:B------:R-:W0:Y:S01]  /*0790*/  LDC.64 R8, c[0x0][0x398] ;  /* 0x0000e600ff087b82 */ /* 0x000e220000000a00 */
[----:B-1----:R-:W-:Y:S01]  /*07a0*/  @P1 IMAD.WIDE R10, R15, 0x4, R10 ;  /* 0x000000040f0a1825 */ /* 0x002fe200078e020a */
[----:B------:R-:W-:Y:S02]  /*07b0*/  @!P0 IADD3 R17, PT, PT, R20, R21, RZ ;  /* 0x0000001514118210 */ /* 0x000fe40007ffe0ff */
[----:B--2---:R-:W-:Y:S01]  /*07c0*/  @P1 LEA R4, P2, R2, R4, 0x2 ;  /* 0x0000000402041211 */ /* 0x004fe200078410ff */
[----:B------:R-:W-:-:S03]  /*07d0*/  @!P0 IMAD R21, R21, R3, R0 ;  /* 0x0000000315158224 */ /* 0x000fc600078e0200 */
[----:B------:R-:W-:Y:S01]  /*07e0*/  @P1 LEA.HI.X R5, R2, R5, R14, 0x2, P2 ;  /* 0x0000000502051211 */ /* 0x000fe200010f140e */
[----:B------:R-:W-:Y:S01]  /*07f0*/  @P1 IMAD.WIDE R14, R3, 0x4, R10 ;  /* 0x00000004030e1825 */ /* 0x000fe200078e020a */
[----:B------:R-:W4:Y:S03]  /*0800*/  @P1 LDG.E R2, desc[UR4][R10.64] ;  /* 0x000000040a021981 */ /* 0x000f26000c1e1900 */
[----:B---3--:R-:W-:Y:S01]  /*0810*/  @!P0 IMAD.WIDE.U32 R6, R17, 0x4, R6 ;  /* 0x0000000411068825 */ /* 0x008fe200078e0006 */
[----:B------:R-:W2:Y:S04]  /*0820*/  @P1 LDG.E R5, desc[UR4][R4.64+0x4] ;  /* 0x0000040404051981 */ /* 0x000ea8000c1e1900 */
[----:B------:R-:W2:Y:S01]  /*0830*/  @P1 LDG.E R14, desc[UR4][R14.64] ;  /* 0x000000040e0e1981 */ /* 0x000ea2000c1e1900 */
[----:B0-----:R-:W-:-:S03]  /*0840*/  @!P0 IMAD.WIDE R8, R21, 0x4, R8 ;  /* 0x0000000415088825 */ /* 0x001fc600078e0208 */
[----:B------:R-:W3:Y:S04]  /*0850*/  @!P0 LDG.E R7, desc[UR4][R6.64] ;  /* 0x0000000406078981 */ /* 0x000ee8000c1e1900 */
[----:B------:R-:W3:Y:S01]  /*0860*/  @!P0 LDG.E R8, desc[UR4][R8.64] ;  /* 0x0000000408088981 */ /* 0x000ee2000c1e1900 */
[----:B----4-:R-:W-:-:S04]  /*0870*/  @P1 FFMA R2, R13, R2, R24 ;  /* 0x000000020d021223 */ /* 0x010fc80000000018 */
[----:B--2---:R-:W-:-:S04]  /*0880*/  @P1 FFMA R24, R5, R14, R2 ;  /* 0x0000000e05181223 */ /* 0x004fc80000000002 */
[----:B---3--:R-:W-:-:S07]  /*0890*/  @!P0 FFMA R24, R7, R8, R24 ;  /* 0x0000000807188223 */ /* 0x008fce0000000018 */
.L_x_0:
[----:B------:R-:W0:Y:S01]  /*08a0*/  LDC.64 R4, c[0x0][0x3a8] ;  /* 0x0000ea00ff047b82 */ /* 0x000e220000000a00 */
[----:B------:R-:W-:Y:S01]  /*08b0*/  IMAD R3, R19, R3, R0 ;  /* 0x0000000313037224 */ /* 0x000fe200078e0200 */
[----:B------:R-:W1:Y:S01]  /*08c0*/  LDCU UR6, c[0x0][0x3a0] ;  /* 0x00007400ff0677ac */ /* 0x000e620008000800 */
[----:B------:R-:W2:Y:S02]  /*08d0*/  LDCU UR7, c[0x0][0x38c] ;  /* 0x00007180ff0777ac */ /* 0x000ea40008000800 */
[----:B0-----:R-:W-:-:S05]  /*08e0*/  IMAD.WIDE R2, R3, 0x4, R4 ;  /* 0x0000000403027825 */ /* 0x001fca00078e0204 */
[----:B------:R-:W1:Y:S02]  /*08f0*/  LDG.E R0, desc[UR4][R2.64] ;  /* 0x0000000402007981 */ /* 0x000e64000c1e1900 */
[----:B-1----:R-:W-:-:S04]  /*0900*/  FMUL R5, R0, UR6 ;  /* 0x0000000600057c20 */ /* 0x002fc80008400000 */
[----:B--2---:R-:W-:-:S05]  /*0910*/  FFMA R5, R24, UR7, R5 ;  /* 0x0000000718057c23 */ /* 0x004fca0008000005 */
[----:B------:R-:W-:Y:S01]  /*0920*/  STG.E desc[UR4][R2.64], R5 ;  /* 0x0000000502007986 */ /* 0x000fe2000c101904 */
[----:B------:R-:W-:Y:S05]  /*0930*/  EXIT ;  /* 0x000000000000794d */ /* 0x000fea0003800000 */
.L_x_4:
[----:B------:R-:W-:-:S00]  /*0940*/  BRA `(.L_x_4) ;  /* 0xfffffffc00fc7947 */ /* 0x000fc0000383ffff */
[----:B------:R-:W-:-:S00]  /*0950*/  NOP ;  /* 0x0000000000007918 */ /* 0x000fc00000000000 */
        /* <DEDUP_REMOVED lines=10> */
.L_x_5:


//--------------------- .nv.shared.reserved.0     --------------------------
	.section	.nv.shared.reserved.0,"aw",@nobits
	.weak		__nv_reservedSMEM_offset_0_alias
	.size		__nv_reservedSMEM_offset_0_alias, 0, 64
	.other		__nv_reservedSMEM_offset_0_alias,@"STO_CUDA_RESERVED_SHARED STV_DEFAULT"
__nv_reservedSMEM_offset_0_alias:
	.zero		0
	.zero		64


//--------------------- .nv.constant0._Z11sgemm_naiveiiifPKfS0_fPf --------------------------
	.section	.nv.constant0._Z11sgemm_naiveiiifPKfS0_fPf,"a",@progbits
	.sectionflags	@""
	.align	4
.nv.constant0._Z11sgemm_naiveiiifPKfS0_fPf:
	.zero		944


//--------------------- SYMBOLS --------------------------

	.type		.nv.reservedSmem.offset0,@object
	.size		.nv.reservedSmem.offset0,0x4
